//
// Generated by NVIDIA NVVM Compiler
//
// Compiler Build ID: CL-36424714
// Cuda compilation tools, release 13.0, V13.0.88
// Based on NVVM 20.0.0
//

.version 9.0
.target sm_100
.address_size 64

	// .globl	_Z13simple_kernelv
.extern .func  (.param .b32 func_retval0) vprintf
(
	.param .b64 vprintf_param_0,
	.param .b64 vprintf_param_1
)
;
.global .align 1 .b8 $str[32] = {116, 104, 114, 101, 97, 100, 32, 99, 111, 117, 110, 116, 32, 37, 100, 32, 98, 108, 111, 99, 107, 32, 99, 111, 117, 110, 116, 32, 37, 100, 10};
.global .align 1 .b8 $str$1[18] = {98, 108, 111, 99, 107, 32, 114, 97, 110, 107, 32, 37, 100, 32, 37, 100, 10};

.visible .entry _Z13simple_kernelv()
.explicitcluster
.reqnctapercluster 2, 1, 1
{
	.local .align 8 .b8 	__local_depot0[8];
	.reg .b64 	%SP;
	.reg .b64 	%SPL;
	.reg .pred 	%p<2>;
	.reg .b32 	%r<19>;
	.reg .b64 	%rd<7>;

	mov.u64 	%SPL, __local_depot0;
	cvta.local.u64 	%SP, %SPL;
	mov.u32 	%r1, %tid.x;
	setp.ne.s32 	%p1, %r1, 0;
	@%p1 bra 	$L__BB0_2;
	add.u64 	%rd1, %SP, 0;
	add.u64 	%rd2, %SPL, 0;
	mov.u32 	%r2, %cluster_ctarank;
	mov.u32 	%r3, %cluster_nctarank;
	mov.u32 	%r4, %ntid.x;
	mov.u32 	%r5, %ntid.y;
	mul.lo.s32 	%r6, %r4, %r5;
	mov.u32 	%r7, %ntid.z;
	mul.lo.s32 	%r8, %r6, %r7;
	mul.lo.s32 	%r9, %r8, %r3;
	mul.lo.s32 	%r10, %r8, %r2;
	mov.u32 	%r11, %tid.y;
	mov.u32 	%r12, %tid.z;
	mad.lo.s32 	%r13, %r12, %r5, %r11;
	mad.lo.s32 	%r14, %r13, %r4, %r10;
	st.local.v2.u32 	[%rd2], {%r9, %r3};
	mov.u64 	%rd3, $str;
	cvta.global.u64 	%rd4, %rd3;
	{ // callseq 0, 0
	.param .b64 param0;
	st.param.b64 	[param0], %rd4;
	.param .b64 param1;
	st.param.b64 	[param1], %rd1;
	.param .b32 retval0;
	call.uni (retval0), 
	vprintf, 
	(
	param0, 
	param1
	);
	ld.param.b32 	%r15, [retval0];
	} // callseq 0
	st.local.v2.u32 	[%rd2], {%r2, %r14};
	mov.u64 	%rd5, $str$1;
	cvta.global.u64 	%rd6, %rd5;
	{ // callseq 1, 0
	.param .b64 param0;
	st.param.b64 	[param0], %rd6;
	.param .b64 param1;
	st.param.b64 	[param1], %rd1;
	.param .b32 retval0;
	call.uni (retval0), 
	vprintf, 
	(
	param0, 
	param1
	);
	ld.param.b32 	%r17, [retval0];
	} // callseq 1
$L__BB0_2:
	ret;

}


// ===== COMPILED SASS (sm_100) =====

	.target	sm_100

	.elftype	@"ET_EXEC"


//--------------------- .note.nv.tkinfo           --------------------------
	.section	.note.nv.tkinfo,"",@"SHT_NOTE"
	.sectionflags	@"SHF_NOTE_NV_TKINFO"
	.tkinfo
        /*0018*/ 	.word	0x00000002
        /*0030*/ 	.string	""
        /*0030*/ 	.string	"ptxas"
        /*0030*/ 	.string	"Cuda compilation tools, release 13.0, V13.0.88"
        /*0030*/ 	.string	"Build cuda_13.0.r13.0/compiler.36424714_0"
        /*0030*/ 	.string	"-arch sm_100 -m 64 "



//--------------------- .note.nv.cuinfo           --------------------------
	.section	.note.nv.cuinfo,"",@"SHT_NOTE"
	.sectionflags	@"SHF_NOTE_NV_CUINFO"
        /*0018*/ 	.short	0x0002
        /*001a*/ 	.short	0x0064
        /*001c*/ 	.short	0x0082
	.zero		2


//--------------------- .nv.info                  --------------------------
	.section	.nv.info,"",@"SHT_CUDA_INFO"
	.align	4


	//----- nvinfo : EIATTR_REGCOUNT
	.align		4
        /*0000*/ 	.byte	0x04, 0x2f
        /*0002*/ 	.short	(.L_3 - .L_2)
	.align		4
.L_2:
        /*0004*/ 	.word	index@(_Z13simple_kernelv)
        /*0008*/ 	.word	0x00000018


	//----- nvinfo : EIATTR_FRAME_SIZE
	.align		4
.L_3:
        /*000c*/ 	.byte	0x04, 0x11
        /*000e*/ 	.short	(.L_5 - .L_4)
	.align		4
.L_4:
        /*0010*/ 	.word	index@(_Z13simple_kernelv)
        /*0014*/ 	.word	0x00000008


	//----- nvinfo : EIATTR_MIN_STACK_SIZE
	.align		4
.L_5:
        /*0018*/ 	.byte	0x04, 0x12
        /*001a*/ 	.short	(.L_7 - .L_6)
	.align		4
.L_6:
        /*001c*/ 	.word	index@(_Z13simple_kernelv)
        /*0020*/ 	.word	0x00000008
.L_7:


//--------------------- .nv.compat                --------------------------
	.section	.nv.compat,"",@"SHT_CUDA_COMPAT_INFO"
	.align	4
        /*0000*/ 	.byte	0x02, 0x09, 0x00, 0x00, 0x02, 0x02, 0x01, 0x00, 0x02, 0x05, 0x05, 0x00, 0x03, 0x07, 0x01, 0x01
        /*0010*/ 	.byte	0x02, 0x03, 0x00, 0x00, 0x02, 0x06, 0x01, 0x00, 0x04, 0x0b, 0x08, 0x00, 0x09, 0x00, 0x00, 0x00
        /*0020*/ 	.byte	0x00, 0x00, 0x00, 0x00


//--------------------- .nv.info._Z13simple_kernelv --------------------------
	.section	.nv.info._Z13simple_kernelv,"",@"SHT_CUDA_INFO"
	.sectionflags	@""
	.align	4


	//----- nvinfo : EIATTR_CUDA_API_VERSION
	.align		4
        /*0000*/ 	.byte	0x04, 0x37
        /*0002*/ 	.short	(.L_9 - .L_8)
.L_8:
        /*0004*/ 	.word	0x00000082


	//----- nvinfo : EIATTR_EXPLICIT_CLUSTER
	.align		4
.L_9:
        /*0008*/ 	.byte	0x01, 0x3e
	.zero		2


	//----- nvinfo : EIATTR_CTA_PER_CLUSTER
	.align		4
        /*000c*/ 	.byte	0x04, 0x3d
        /*000e*/ 	.short	(.L_11 - .L_10)
.L_10:
        /*0010*/ 	.word	0x00000002
        /*0014*/ 	.word	0x00000001
        /*0018*/ 	.word	0x00000001


	//----- nvinfo : EIATTR_SPARSE_MMA_MASK
	.align		4
.L_11:
        /*001c*/ 	.byte	0x03, 0x50
        /*001e*/ 	.short	0x0000


	//----- nvinfo : EIATTR_MAXREG_COUNT
	.align		4
        /*0020*/ 	.byte	0x03, 0x1b
        /*0022*/ 	.short	0x00ff


	//----- nvinfo : EIATTR_EXTERNS
	.align		4
        /*0024*/ 	.byte	0x04, 0x0f
        /*0026*/ 	.short	(.L_13 - .L_12)


	//   ....[0]....
	.align		4
.L_12:
        /*0028*/ 	.word	index@(vprintf)


	//----- nvinfo : EIATTR_MERCURY_ISA_VERSION
	.align		4
.L_13:
        /*002c*/ 	.byte	0x03, 0x5f
        /*002e*/ 	.short	0x0101


	//----- nvinfo : EIATTR_VRC_CTA_INIT_COUNT
	.align		4
        /*0030*/ 	.byte	0x02, 0x4a
	.zero		1
	.zero		1


	//----- nvinfo : EIATTR_SYSCALL_OFFSETS
	.align		4
        /*0034*/ 	.byte	0x04, 0x46
        /*0036*/ 	.short	(.L_15 - .L_14)


	//   ....[0]....
.L_14:
        /*0038*/ 	.word	0x00000210


	//   ....[1]....
        /*003c*/ 	.word	0x000002a0


	//----- nvinfo : EIATTR_EXIT_INSTR_OFFSETS
	.align		4
.L_15:
        /*0040*/ 	.byte	0x04, 0x1c
        /*0042*/ 	.short	(.L_17 - .L_16)


	//   ....[0]....
.L_16:
        /*0044*/ 	.word	0x00000080


	//   ....[1]....
        /*0048*/ 	.word	0x000002b0


	//----- nvinfo : EIATTR_CRS_STACK_SIZE
	.align		4
.L_17:
        /*004c*/ 	.byte	0x04, 0x1e
        /*004e*/ 	.short	(.L_19 - .L_18)
.L_18:
        /*0050*/ 	.word	0x00000000


	//----- nvinfo : EIATTR_SW_WAR
	.align		4
.L_19:
        /*0054*/ 	.byte	0x04, 0x36
        /*0056*/ 	.short	(.L_21 - .L_20)
.L_20:
        /*0058*/ 	.word	0x00000008
.L_21:


//--------------------- .nv.callgraph             --------------------------
	.section	.nv.callgraph,"",@"SHT_CUDA_CALLGRAPH"
	.align	4
	.sectionentsize	8
	.align		4
        /*0000*/ 	.word	0x00000000
	.align		4
        /*0004*/ 	.word	0xffffffff
	.align		4
        /*0008*/ 	.word	index@(_Z13simple_kernelv)
	.align		4
        /*000c*/ 	.word	index@(vprintf)
	.align		4
        /*0010*/ 	.word	0x00000000
	.align		4
        /*0014*/ 	.word	0xfffffffe
	.align		4
        /*0018*/ 	.word	0x00000000
	.align		4
        /*001c*/ 	.word	0xfffffffd
	.align		4
        /*0020*/ 	.word	0x00000000
	.align		4
        /*0024*/ 	.word	0xfffffffc


//--------------------- .nv.constant4             --------------------------
	.section	.nv.constant4,"a",@progbits
	.align	8
	.align		8
.nv.constant4:
        /*0000*/ 	.dword	vprintf
	.align		8
        /*0008*/ 	.dword	$str
	.align		8
        /*0010*/ 	.dword	$str$1


//--------------------- .text._Z13simple_kernelv  --------------------------
	.section	.text._Z13simple_kernelv,"ax",@progbits
	.align	128
        .global         _Z13simple_kernelv
        .type           _Z13simple_kernelv,@function
        .size           _Z13simple_kernelv,(.L_x_3 - _Z13simple_kernelv)
        .other          _Z13simple_kernelv,@"STO_CUDA_ENTRY STV_DEFAULT"
_Z13simple_kernelv:
.text._Z13simple_kernelv:
[----:B------:R-:W0:Y:S01]  /*0000*/  LDC R1, c[0x0][0x37c] ;  /* 0x0000df00ff017b82 */ /* 0x000e220000000800 */
[----:B------:R-:W1:Y:S01]  /*0010*/  S2R R0, SR_TID.X ;  /* 0x0000000000007919 */ /* 0x000e620000002100 */
[----:B------:R-:W2:Y:S01]  /*0020*/  LDCU UR4, c[0x0][0x2f8] ;  /* 0x00005f00ff0477ac */ /* 0x000ea20008000800 */
[----:B0-----:R-:W-:Y:S01]  /*0030*/  VIADD R1, R1, 0xfffffff8 ;  /* 0xfffffff801017836 */ /* 0x001fe20000000000 */
[----:B------:R-:W0:Y:S04]  /*0040*/  LDCU UR5, c[0x0][0x2fc] ;  /* 0x00005f80ff0577ac */ /* 0x000e280008000800 */
[----:B--2---:R-:W-:-:S05]  /*0050*/  IADD3 R18, P1, PT, R1, UR4, RZ ;  /* 0x0000000401127c10 */ /* 0x004fca000ff3e0ff */
[----:B0-----:R-:W-:Y:S01]  /*0060*/  IMAD.X R2, RZ, RZ, UR5, P1 ;  /* 0x00000005ff027e24 */ /* 0x001fe200088e06ff */
[----:B-1----:R-:W-:-:S13]  /*0070*/  ISETP.NE.AND P0, PT, R0, RZ, PT ;  /* 0x000000ff0000720c */ /* 0x002fda0003f05270 */
[----:B------:R-:W-:Y:S05]  /*0080*/  @P0 EXIT ;  /* 0x000000000000094d */ /* 0x000fea0003800000 */
[----:B------:R-:W0:Y:S01]  /*0090*/  LDCU UR6, c[0x0][0x360] ;  /* 0x00006c00ff0677ac */ /* 0x000e220008000800 */
[----:B------:R-:W-:-:S05]  /*00a0*/  CS2R.32 R11, SR_CgaSize ;  /* 0x00000000000b7805 */ /* 0x000fca0000008a00 */
[----:B------:R-:W-:-:S06]  /*00b0*/  IMAD R11, R11, -0xa0, RZ ;  /* 0xffffff600b0b7824 */ /* 0x000fcc00078e02ff */
[----:B------:R-:W1:Y:S01]  /*00c0*/  LDC R11, c[0x0][R11+0x2cc] ;  /* 0x0000b3000b0b7b82 */ /* 0x000e620000000800 */
[----:B------:R-:W2:Y:S01]  /*00d0*/  S2R R0, SR_TID.Y ;  /* 0x0000000000007919 */ /* 0x000ea20000002200 */
[----:B------:R-:W-:Y:S01]  /*00e0*/  MOV R19, 0x0 ;  /* 0x0000000000137802 */ /* 0x000fe20000000f00 */
[----:B------:R-:W0:Y:S01]  /*00f0*/  LDCU UR7, c[0x0][0x364] ;  /* 0x00006c80ff0777ac */ /* 0x000e220008000800 */
[----:B------:R-:W-:Y:S01]  /*0100*/  MOV R6, R18 ;  /* 0x0000001200067202 */ /* 0x000fe20000000f00 */
[----:B------:R-:W2:Y:S01]  /*0110*/  S2R R3, SR_TID.Z ;  /* 0x0000000000037919 */ /* 0x000ea20000002300 */
[----:B------:R-:W-:Y:S01]  /*0120*/  IMAD.MOV.U32 R7, RZ, RZ, R2 ;  /* 0x000000ffff077224 */ /* 0x000fe200078e0002 */
[----:B------:R-:W3:Y:S01]  /*0130*/  LDCU UR5, c[0x0][0x368] ;  /* 0x00006d00ff0577ac */ /* 0x000ee20008000800 */
[----:B------:R4:W5:Y:S01]  /*0140*/  LDC.64 R8, c[0x4][R19] ;  /* 0x0100000013087b82 */ /* 0x0009620000000a00 */
[----:B------:R-:W4:Y:S01]  /*0150*/  S2R R16, SR_CgaCtaId ;  /* 0x0000000000107919 */ /* 0x000f220000008800 */
[----:B------:R-:W3:Y:S01]  /*0160*/  LDCU.64 UR8, c[0x4][0x8] ;  /* 0x01000100ff0877ac */ /* 0x000ee20008000a00 */
[----:B0-----:R-:W-:-:S04]  /*0170*/  UIMAD UR4, UR6, UR7, URZ ;  /* 0x00000007060472a4 */ /* 0x001fc8000f8e02ff */
[----:B---3--:R-:W-:Y:S01]  /*0180*/  UIMAD UR4, UR4, UR5, URZ ;  /* 0x00000005040472a4 */ /* 0x008fe2000f8e02ff */
[----:B------:R-:W-:Y:S01]  /*0190*/  MOV R4, UR8 ;  /* 0x0000000800047c02 */ /* 0x000fe20008000f00 */
[----:B------:R-:W-:-:S04]  /*01a0*/  IMAD.U32 R5, RZ, RZ, UR9 ;  /* 0x00000009ff057e24 */ /* 0x000fc8000f8e00ff */
[----:B-1----:R-:W-:-:S05]  /*01b0*/  IMAD R10, R11, UR4, RZ ;  /* 0x000000040b0a7c24 */ /* 0x002fca000f8e02ff */
[----:B------:R0:W-:Y:S01]  /*01c0*/  STL.64 [R1], R10 ;  /* 0x0000000a01007387 */ /* 0x0001e20000100a00 */
[----:B--2---:R-:W-:Y:S02]  /*01d0*/  IMAD R0, R3, UR7, R0 ;  /* 0x0000000703007c24 */ /* 0x004fe4000f8e0200 */
[----:B----4-:R-:W-:-:S04]  /*01e0*/  IMAD R17, R16, UR4, RZ ;  /* 0x0000000410117c24 */ /* 0x010fc8000f8e02ff */
[----:B-----5:R-:W-:-:S07]  /*01f0*/  IMAD R17, R0, UR6, R17 ;  /* 0x0000000600117c24 */ /* 0x020fce000f8e0211 */
[----:B------:R-:W-:-:S07]  /*0200*/  LEPC R20, `(.L_x_0) ;  /* 0x000000001014794e */ /* 0x000fce0000000000 */
[----:B0-----:R-:W-:Y:S05]  /*0210*/  CALL.ABS.NOINC R8 ;  /* 0x0000000008007343 */ /* 0x001fea0003c00000 */
.L_x_0:
[----:B------:R0:W-:Y:S01]  /*0220*/  STL.64 [R1], R16 ;  /* 0x0000001001007387 */ /* 0x0001e20000100a00 */
[----:B------:R0:W1:Y:S01]  /*0230*/  LDC.64 R8, c[0x4][R19] ;  /* 0x0100000013087b82 */ /* 0x0000620000000a00 */
[----:B------:R-:W2:Y:S01]  /*0240*/  LDCU.64 UR4, c[0x4][0x10] ;  /* 0x01000200ff0477ac */ /* 0x000ea20008000a00 */
[----:B------:R-:W-:Y:S02]  /*0250*/  MOV R6, R18 ;  /* 0x0000001200067202 */ /* 0x000fe40000000f00 */
[----:B------:R-:W-:Y:S02]  /*0260*/  MOV R7, R2 ;  /* 0x0000000200077202 */ /* 0x000fe40000000f00 */
[----:B--2---:R-:W-:Y:S01]  /*0270*/  MOV R4, UR4 ;  /* 0x0000000400047c02 */ /* 0x004fe20008000f00 */
[----:B0-----:R-:W-:-:S07]  /*0280*/  IMAD.U32 R5, RZ, RZ, UR5 ;  /* 0x00000005ff057e24 */ /* 0x001fce000f8e00ff */
[----:B------:R-:W-:-:S07]  /*0290*/  LEPC R20, `(.L_x_1) ;  /* 0x000000001014794e */ /* 0x000fce0000000000 */
[----:B-1----:R-:W-:Y:S05]  /*02a0*/  CALL.ABS.NOINC R8 ;  /* 0x0000000008007343 */ /* 0x002fea0003c00000 */
.L_x_1:
[----:B------:R-:W-:Y:S05]  /*02b0*/  EXIT ;  /* 0x000000000000794d */ /* 0x000fea0003800000 */
.L_x_2:
[----:B------:R-:W-:-:S00]  /*02c0*/  BRA `(.L_x_2) ;  /* 0xfffffffc00fc7947 */ /* 0x000fc0000383ffff */
[----:B------:R-:W-:-:S00]  /*02d0*/  NOP ;  /* 0x0000000000007918 */ /* 0x000fc00000000000 */
        /* <DEDUP_REMOVED lines=10> */
.L_x_3:


//--------------------- .nv.global.init           --------------------------
	.section	.nv.global.init,"aw",@progbits
.nv.global.init:
	.type		$str$1,@object
	.size		$str$1,($str - $str$1)
$str$1:
        /*0000*/ 	.byte	0x62, 0x6c, 0x6f, 0x63, 0x6b, 0x20, 0x72, 0x61, 0x6e, 0x6b, 0x20, 0x25, 0x64, 0x20, 0x25, 0x64
        /*0010*/ 	.byte	0x0a, 0x00
	.type		$str,@object
	.size		$str,(.L_0 - $str)
$str:
        /*0012*/ 	.byte	0x74, 0x68, 0x72, 0x65, 0x61, 0x64, 0x20, 0x63, 0x6f, 0x75, 0x6e, 0x74, 0x20, 0x25, 0x64, 0x20
        /*0022*/ 	.byte	0x62, 0x6c, 0x6f, 0x63, 0x6b, 0x20, 0x63, 0x6f, 0x75, 0x6e, 0x74, 0x20, 0x25, 0x64, 0x0a, 0x00
.L_0:


//--------------------- .nv.shared.reserved.0     --------------------------
	.section	.nv.shared.reserved.0,"aw",@nobits
	.weak		__nv_reservedSMEM_offset_0_alias
	.size		__nv_reservedSMEM_offset_0_alias, 0, 64
	.other		__nv_reservedSMEM_offset_0_alias,@"STO_CUDA_RESERVED_SHARED STV_DEFAULT"
__nv_reservedSMEM_offset_0_alias:
	.zero		0
	.zero		64


//--------------------- .nv.constant0._Z13simple_kernelv --------------------------
	.section	.nv.constant0._Z13simple_kernelv,"a",@progbits
	.sectionflags	@""
	.align	4
.nv.constant0._Z13simple_kernelv:
	.zero		896


//--------------------- SYMBOLS --------------------------

	.type		.nv.reservedSmem.offset0,@object
	.size		.nv.reservedSmem.offset0,0x4
	.type		vprintf,@function
